//
// Generated by NVIDIA NVVM Compiler
//
// Compiler Build ID: CL-36424714
// Cuda compilation tools, release 13.0, V13.0.88
// Based on NVVM 20.0.0
//

.version 9.0
.target sm_100
.address_size 64

	// .globl	main0

.visible .entry main0(
	.param .u64 .ptr .align 1 main0_param_0,
	.param .u64 .ptr .align 1 main0_param_1,
	.param .u64 .ptr .align 1 main0_param_2,
	.param .u64 .ptr .align 1 main0_param_3,
	.param .u64 .ptr .align 1 main0_param_4,
	.param .u64 .ptr .align 1 main0_param_5
)
{
	.reg .pred 	%p<4>;
	.reg .b32 	%r<11>;
	.reg .b64 	%rd<17>;

	ld.param.u64 	%rd1, [main0_param_0];
	ld.param.u64 	%rd6, [main0_param_1];
	ld.param.u64 	%rd2, [main0_param_2];
	ld.param.u64 	%rd3, [main0_param_3];
	ld.param.u64 	%rd4, [main0_param_4];
	ld.param.u64 	%rd5, [main0_param_5];
	cvta.to.global.u64 	%rd7, %rd6;
	mov.u32 	%r2, %ctaid.x;
	mov.u32 	%r3, %ntid.x;
	mov.u32 	%r4, %tid.x;
	mad.lo.s32 	%r1, %r2, %r3, %r4;
	ld.global.u32 	%r5, [%rd7];
	setp.ge.s32 	%p1, %r1, %r5;
	@%p1 bra 	$L__BB0_4;
	cvta.to.global.u64 	%rd8, %rd3;
	ld.global.u32 	%r6, [%rd8];
	setp.ge.s32 	%p2, %r1, %r6;
	@%p2 bra 	$L__BB0_4;
	cvta.to.global.u64 	%rd9, %rd5;
	ld.global.u32 	%r7, [%rd9];
	setp.ge.s32 	%p3, %r1, %r7;
	@%p3 bra 	$L__BB0_4;
	cvta.to.global.u64 	%rd10, %rd2;
	mul.wide.s32 	%rd11, %r1, 4;
	add.s64 	%rd12, %rd10, %rd11;
	ld.global.u32 	%r8, [%rd12];
	cvta.to.global.u64 	%rd13, %rd4;
	add.s64 	%rd14, %rd13, %rd11;
	ld.global.u32 	%r9, [%rd14];
	add.s32 	%r10, %r9, %r8;
	cvta.to.global.u64 	%rd15, %rd1;
	add.s64 	%rd16, %rd15, %rd11;
	st.global.u32 	[%rd16], %r10;
$L__BB0_4:
	ret;

}


// ===== COMPILED SASS (sm_100) =====

	.target	sm_100

	.elftype	@"ET_EXEC"


//--------------------- .note.nv.tkinfo           --------------------------
	.section	.note.nv.tkinfo,"",@"SHT_NOTE"
	.sectionflags	@"SHF_NOTE_NV_TKINFO"
	.tkinfo
        /*0018*/ 	.word	0x00000002
        /*0030*/ 	.string	""
        /*0030*/ 	.string	"ptxas"
        /*0030*/ 	.string	"Cuda compilation tools, release 13.0, V13.0.88"
        /*0030*/ 	.string	"Build cuda_13.0.r13.0/compiler.36424714_0"
        /*0030*/ 	.string	"-arch sm_100 -m 64 "



//--------------------- .note.nv.cuinfo           --------------------------
	.section	.note.nv.cuinfo,"",@"SHT_NOTE"
	.sectionflags	@"SHF_NOTE_NV_CUINFO"
        /*0018*/ 	.short	0x0002
        /*001a*/ 	.short	0x0064
        /*001c*/ 	.short	0x0082
	.zero		2


//--------------------- .nv.info                  --------------------------
	.section	.nv.info,"",@"SHT_CUDA_INFO"
	.align	4


	//----- nvinfo : EIATTR_REGCOUNT
	.align		4
        /*0000*/ 	.byte	0x04, 0x2f
        /*0002*/ 	.short	(.L_1 - .L_0)
	.align		4
.L_0:
        /*0004*/ 	.word	index@(main0)
        /*0008*/ 	.word	0x0000000c


	//----- nvinfo : EIATTR_FRAME_SIZE
	.align		4
.L_1:
        /*000c*/ 	.byte	0x04, 0x11
        /*000e*/ 	.short	(.L_3 - .L_2)
	.align		4
.L_2:
        /*0010*/ 	.word	index@(main0)
        /*0014*/ 	.word	0x00000000


	//----- nvinfo : EIATTR_MIN_STACK_SIZE
	.align		4
.L_3:
        /*0018*/ 	.byte	0x04, 0x12
        /*001a*/ 	.short	(.L_5 - .L_4)
	.align		4
.L_4:
        /*001c*/ 	.word	index@(main0)
        /*0020*/ 	.word	0x00000000
.L_5:


//--------------------- .nv.compat                --------------------------
	.section	.nv.compat,"",@"SHT_CUDA_COMPAT_INFO"
	.align	4
        /*0000*/ 	.byte	0x02, 0x09, 0x00, 0x00, 0x02, 0x02, 0x01, 0x00, 0x02, 0x05, 0x05, 0x00, 0x03, 0x07, 0x01, 0x01
        /*0010*/ 	.byte	0x02, 0x03, 0x00, 0x00, 0x02, 0x06, 0x01, 0x00, 0x04, 0x0b, 0x08, 0x00, 0x09, 0x00, 0x00, 0x00
        /*0020*/ 	.byte	0x00, 0x00, 0x00, 0x00


//--------------------- .nv.info.main0            --------------------------
	.section	.nv.info.main0,"",@"SHT_CUDA_INFO"
	.sectionflags	@""
	.align	4


	//----- nvinfo : EIATTR_CUDA_API_VERSION
	.align		4
        /*0000*/ 	.byte	0x04, 0x37
        /*0002*/ 	.short	(.L_7 - .L_6)
.L_6:
        /*0004*/ 	.word	0x00000082


	//----- nvinfo : EIATTR_KPARAM_INFO
	.align		4
.L_7:
        /*0008*/ 	.byte	0x04, 0x17
        /*000a*/ 	.short	(.L_9 - .L_8)
.L_8:
        /*000c*/ 	.word	0x00000000
        /*0010*/ 	.short	0x0005
        /*0012*/ 	.short	0x0028
        /*0014*/ 	.byte	0x00, 0xf5, 0x21, 0x00


	//----- nvinfo : EIATTR_KPARAM_INFO
	.align		4
.L_9:
        /*0018*/ 	.byte	0x04, 0x17
        /*001a*/ 	.short	(.L_11 - .L_10)
.L_10:
        /*001c*/ 	.word	0x00000000
        /*0020*/ 	.short	0x0004
        /*0022*/ 	.short	0x0020
        /*0024*/ 	.byte	0x00, 0xf5, 0x21, 0x00


	//----- nvinfo : EIATTR_KPARAM_INFO
	.align		4
.L_11:
        /*0028*/ 	.byte	0x04, 0x17
        /*002a*/ 	.short	(.L_13 - .L_12)
.L_12:
        /*002c*/ 	.word	0x00000000
        /*0030*/ 	.short	0x0003
        /*0032*/ 	.short	0x0018
        /*0034*/ 	.byte	0x00, 0xf5, 0x21, 0x00


	//----- nvinfo : EIATTR_KPARAM_INFO
	.align		4
.L_13:
        /*0038*/ 	.byte	0x04, 0x17
        /*003a*/ 	.short	(.L_15 - .L_14)
.L_14:
        /*003c*/ 	.word	0x00000000
        /*0040*/ 	.short	0x0002
        /*0042*/ 	.short	0x0010
        /*0044*/ 	.byte	0x00, 0xf5, 0x21, 0x00


	//----- nvinfo : EIATTR_KPARAM_INFO
	.align		4
.L_15:
        /*0048*/ 	.byte	0x04, 0x17
        /*004a*/ 	.short	(.L_17 - .L_16)
.L_16:
        /*004c*/ 	.word	0x00000000
        /*0050*/ 	.short	0x0001
        /*0052*/ 	.short	0x0008
        /*0054*/ 	.byte	0x00, 0xf5, 0x21, 0x00


	//----- nvinfo : EIATTR_KPARAM_INFO
	.align		4
.L_17:
        /*0058*/ 	.byte	0x04, 0x17
        /*005a*/ 	.short	(.L_19 - .L_18)
.L_18:
        /*005c*/ 	.word	0x00000000
        /*0060*/ 	.short	0x0000
        /*0062*/ 	.short	0x0000
        /*0064*/ 	.byte	0x00, 0xf5, 0x21, 0x00


	//----- nvinfo : EIATTR_SPARSE_MMA_MASK
	.align		4
.L_19:
        /*0068*/ 	.byte	0x03, 0x50
        /*006a*/ 	.short	0x0000


	//----- nvinfo : EIATTR_MAXREG_COUNT
	.align		4
        /*006c*/ 	.byte	0x03, 0x1b
        /*006e*/ 	.short	0x00ff


	//----- nvinfo : EIATTR_MERCURY_ISA_VERSION
	.align		4
        /*0070*/ 	.byte	0x03, 0x5f
        /*0072*/ 	.short	0x0101


	//----- nvinfo : EIATTR_VRC_CTA_INIT_COUNT
	.align		4
        /*0074*/ 	.byte	0x02, 0x4a
	.zero		1
	.zero		1


	//----- nvinfo : EIATTR_EXIT_INSTR_OFFSETS
	.align		4
        /*0078*/ 	.byte	0x04, 0x1c
        /*007a*/ 	.short	(.L_21 - .L_20)


	//   ....[0]....
.L_20:
        /*007c*/ 	.word	0x00000090


	//   ....[1]....
        /*0080*/ 	.word	0x000000d0


	//   ....[2]....
        /*0084*/ 	.word	0x00000110


	//   ....[3]....
        /*0088*/ 	.word	0x000001c0


	//----- nvinfo : EIATTR_CBANK_PARAM_SIZE
	.align		4
.L_21:
        /*008c*/ 	.byte	0x03, 0x19
        /*008e*/ 	.short	0x0030


	//----- nvinfo : EIATTR_PARAM_CBANK
	.align		4
        /*0090*/ 	.byte	0x04, 0x0a
        /*0092*/ 	.short	(.L_23 - .L_22)
	.align		4
.L_22:
        /*0094*/ 	.word	index@(.nv.constant0.main0)
        /*0098*/ 	.short	0x0380
        /*009a*/ 	.short	0x0030


	//----- nvinfo : EIATTR_SW_WAR
	.align		4
.L_23:
        /*009c*/ 	.byte	0x04, 0x36
        /*009e*/ 	.short	(.L_25 - .L_24)
.L_24:
        /*00a0*/ 	.word	0x00000008
.L_25:


//--------------------- .nv.callgraph             --------------------------
	.section	.nv.callgraph,"",@"SHT_CUDA_CALLGRAPH"
	.align	4
	.sectionentsize	8
	.align		4
        /*0000*/ 	.word	0x00000000
	.align		4
        /*0004*/ 	.word	0xffffffff
	.align		4
        /*0008*/ 	.word	0x00000000
	.align		4
        /*000c*/ 	.word	0xfffffffe
	.align		4
        /*0010*/ 	.word	0x00000000
	.align		4
        /*0014*/ 	.word	0xfffffffd
	.align		4
        /*0018*/ 	.word	0x00000000
	.align		4
        /*001c*/ 	.word	0xfffffffc


//--------------------- .text.main0               --------------------------
	.section	.text.main0,"ax",@progbits
	.align	128
        .global         main0
        .type           main0,@function
        .size           main0,(.L_x_1 - main0)
        .other          main0,@"STO_CUDA_ENTRY STV_DEFAULT"
main0:
.text.main0:
[----:B------:R-:W-:Y:S08]  /*0000*/  LDC R1, c[0x0][0x37c] ;  /* 0x0000df00ff017b82 */ /* 0x000ff00000000800 */
[----:B------:R-:W0:Y:S01]  /*0010*/  LDC.64 R2, c[0x0][0x388] ;  /* 0x0000e200ff027b82 */ /* 0x000e220000000a00 */
[----:B------:R-:W0:Y:S02]  /*0020*/  LDCU.64 UR4, c[0x0][0x358] ;  /* 0x00006b00ff0477ac */ /* 0x000e240008000a00 */
[----:B0-----:R-:W2:Y:S05]  /*0030*/  LDG.E R2, desc[UR4][R2.64] ;  /* 0x0000000402027981 */ /* 0x001eaa000c1e1900 */
[----:B------:R-:W0:Y:S01]  /*0040*/  S2UR UR6, SR_CTAID.X ;  /* 0x00000000000679c3 */ /* 0x000e220000002500 */
[----:B------:R-:W0:Y:S07]  /*0050*/  S2R R0, SR_TID.X ;  /* 0x0000000000007919 */ /* 0x000e2e0000002100 */
[----:B------:R-:W0:Y:S02]  /*0060*/  LDC R9, c[0x0][0x360] ;  /* 0x0000d800ff097b82 */ /* 0x000e240000000800 */
[----:B0-----:R-:W-:-:S05]  /*0070*/  IMAD R9, R9, UR6, R0 ;  /* 0x0000000609097c24 */ /* 0x001fca000f8e0200 */
[----:B--2---:R-:W-:-:S13]  /*0080*/  ISETP.GE.AND P0, PT, R9, R2, PT ;  /* 0x000000020900720c */ /* 0x004fda0003f06270 */
[----:B------:R-:W-:Y:S05]  /*0090*/  @P0 EXIT ;  /* 0x000000000000094d */ /* 0x000fea0003800000 */
[----:B------:R-:W0:Y:S02]  /*00a0*/  LDC.64 R2, c[0x0][0x398] ;  /* 0x0000e600ff027b82 */ /* 0x000e240000000a00 */
[----:B0-----:R-:W2:Y:S02]  /*00b0*/  LDG.E R2, desc[UR4][R2.64] ;  /* 0x0000000402027981 */ /* 0x001ea4000c1e1900 */
[----:B--2---:R-:W-:-:S13]  /*00c0*/  ISETP.GE.AND P0, PT, R9, R2, PT ;  /* 0x000000020900720c */ /* 0x004fda0003f06270 */
[----:B------:R-:W-:Y:S05]  /*00d0*/  @P0 EXIT ;  /* 0x000000000000094d */ /* 0x000fea0003800000 */
[----:B------:R-:W0:Y:S02]  /*00e0*/  LDC.64 R2, c[0x0][0x3a8] ;  /* 0x0000ea00ff027b82 */ /* 0x000e240000000a00 */
[----:B0-----:R-:W2:Y:S02]  /*00f0*/  LDG.E R2, desc[UR4][R2.64] ;  /* 0x0000000402027981 */ /* 0x001ea4000c1e1900 */
[----:B--2---:R-:W-:-:S13]  /*0100*/  ISETP.GE.AND P0, PT, R9, R2, PT ;  /* 0x000000020900720c */ /* 0x004fda0003f06270 */
[----:B------:R-:W-:Y:S05]  /*0110*/  @P0 EXIT ;  /* 0x000000000000094d */ /* 0x000fea0003800000 */
[----:B------:R-:W0:Y:S08]  /*0120*/  LDC.64 R2, c[0x0][0x390] ;  /* 0x0000e400ff027b82 */ /* 0x000e300000000a00 */
[----:B------:R-:W1:Y:S08]  /*0130*/  LDC.64 R4, c[0x0][0x3a0] ;  /* 0x0000e800ff047b82 */ /* 0x000e700000000a00 */
[----:B------:R-:W2:Y:S01]  /*0140*/  LDC.64 R6, c[0x0][0x380] ;  /* 0x0000e000ff067b82 */ /* 0x000ea20000000a00 */
[----:B0-----:R-:W-:-:S06]  /*0150*/  IMAD.WIDE R2, R9, 0x4, R2 ;  /* 0x0000000409027825 */ /* 0x001fcc00078e0202 */
[----:B------:R-:W3:Y:S01]  /*0160*/  LDG.E R2, desc[UR4][R2.64] ;  /* 0x0000000402027981 */ /* 0x000ee2000c1e1900 */
[----:B-1----:R-:W-:-:S06]  /*0170*/  IMAD.WIDE R4, R9, 0x4, R4 ;  /* 0x0000000409047825 */ /* 0x002fcc00078e0204 */
[----:B------:R-:W3:Y:S01]  /*0180*/  LDG.E R5, desc[UR4][R4.64] ;  /* 0x0000000404057981 */ /* 0x000ee2000c1e1900 */
[----:B--2---:R-:W-:Y:S01]  /*0190*/  IMAD.WIDE R6, R9, 0x4, R6 ;  /* 0x0000000409067825 */ /* 0x004fe200078e0206 */
[----:B---3--:R-:W-:-:S05]  /*01a0*/  IADD3 R9, PT, PT, R2, R5, RZ ;  /* 0x0000000502097210 */ /* 0x008fca0007ffe0ff */
[----:B------:R-:W-:Y:S01]  /*01b0*/  STG.E desc[UR4][R6.64], R9 ;  /* 0x0000000906007986 */ /* 0x000fe2000c101904 */
[----:B------:R-:W-:Y:S05]  /*01c0*/  EXIT ;  /* 0x000000000000794d */ /* 0x000fea0003800000 */
.L_x_0:
[----:B------:R-:W-:-:S00]  /*01d0*/  BRA `(.L_x_0) ;  /* 0xfffffffc00fc7947 */ /* 0x000fc0000383ffff */
[----:B------:R-:W-:-:S00]  /*01e0*/  NOP ;  /* 0x0000000000007918 */ /* 0x000fc00000000000 */
        /* <DEDUP_REMOVED lines=9> */
.L_x_1:


//--------------------- .nv.shared.reserved.0     --------------------------
	.section	.nv.shared.reserved.0,"aw",@nobits
	.weak		__nv_reservedSMEM_offset_0_alias
	.size		__nv_reservedSMEM_offset_0_alias, 0, 64
	.other		__nv_reservedSMEM_offset_0_alias,@"STO_CUDA_RESERVED_SHARED STV_DEFAULT"
__nv_reservedSMEM_offset_0_alias:
	.zero		0
	.zero		64


//--------------------- .nv.constant0.main0       --------------------------
	.section	.nv.constant0.main0,"a",@progbits
	.sectionflags	@""
	.align	4
.nv.constant0.main0:
	.zero		944


//--------------------- SYMBOLS --------------------------

	.type		.nv.reservedSmem.offset0,@object
	.size		.nv.reservedSmem.offset0,0x4
